//
// Generated by NVIDIA NVVM Compiler
//
// Compiler Build ID: CL-36424714
// Cuda compilation tools, release 13.0, V13.0.88
// Based on NVVM 20.0.0
//

.version 9.0
.target sm_100
.address_size 64

	// .globl	_Z6countsPfS_Pi

.visible .entry _Z6countsPfS_Pi(
	.param .u64 .ptr .align 1 _Z6countsPfS_Pi_param_0,
	.param .u64 .ptr .align 1 _Z6countsPfS_Pi_param_1,
	.param .u64 .ptr .align 1 _Z6countsPfS_Pi_param_2
)
{
	.reg .pred 	%p<3>;
	.reg .b32 	%r<7>;
	.reg .b32 	%f<5>;
	.reg .b64 	%rd<14>;

	ld.param.u64 	%rd2, [_Z6countsPfS_Pi_param_0];
	ld.param.u64 	%rd3, [_Z6countsPfS_Pi_param_1];
	ld.param.u64 	%rd4, [_Z6countsPfS_Pi_param_2];
	cvta.to.global.u64 	%rd1, %rd4;
	mov.u32 	%r2, %ctaid.x;
	mov.u32 	%r3, %ntid.x;
	mov.u32 	%r4, %tid.x;
	mad.lo.s32 	%r1, %r2, %r3, %r4;
	setp.gt.s32 	%p1, %r1, 999999;
	@%p1 bra 	$L__BB0_4;
	cvta.to.global.u64 	%rd5, %rd2;
	cvta.to.global.u64 	%rd6, %rd3;
	mul.wide.s32 	%rd7, %r1, 4;
	add.s64 	%rd8, %rd5, %rd7;
	ld.global.f32 	%f1, [%rd8];
	add.s64 	%rd9, %rd6, %rd7;
	ld.global.f32 	%f2, [%rd9];
	mul.f32 	%f3, %f2, %f2;
	fma.rn.f32 	%f4, %f1, %f1, %f3;
	setp.gtu.f32 	%p2, %f4, 0f3F800000;
	@%p2 bra 	$L__BB0_3;
	add.s64 	%rd11, %rd1, %rd7;
	mov.b32 	%r5, 1;
	st.global.u32 	[%rd11], %r5;
	bra.uni 	$L__BB0_4;
$L__BB0_3:
	add.s64 	%rd13, %rd1, %rd7;
	mov.b32 	%r6, 0;
	st.global.u32 	[%rd13], %r6;
$L__BB0_4:
	ret;

}


// ===== COMPILED SASS (sm_100) =====

	.target	sm_100

	.elftype	@"ET_EXEC"


//--------------------- .note.nv.tkinfo           --------------------------
	.section	.note.nv.tkinfo,"",@"SHT_NOTE"
	.sectionflags	@"SHF_NOTE_NV_TKINFO"
	.tkinfo
        /*0018*/ 	.word	0x00000002
        /*0030*/ 	.string	""
        /*0030*/ 	.string	"ptxas"
        /*0030*/ 	.string	"Cuda compilation tools, release 13.0, V13.0.88"
        /*0030*/ 	.string	"Build cuda_13.0.r13.0/compiler.36424714_0"
        /*0030*/ 	.string	"-arch sm_100 -m 64 "



//--------------------- .note.nv.cuinfo           --------------------------
	.section	.note.nv.cuinfo,"",@"SHT_NOTE"
	.sectionflags	@"SHF_NOTE_NV_CUINFO"
        /*0018*/ 	.short	0x0002
        /*001a*/ 	.short	0x0064
        /*001c*/ 	.short	0x0082
	.zero		2


//--------------------- .nv.info                  --------------------------
	.section	.nv.info,"",@"SHT_CUDA_INFO"
	.align	4


	//----- nvinfo : EIATTR_REGCOUNT
	.align		4
        /*0000*/ 	.byte	0x04, 0x2f
        /*0002*/ 	.short	(.L_1 - .L_0)
	.align		4
.L_0:
        /*0004*/ 	.word	index@(_Z6countsPfS_Pi)
        /*0008*/ 	.word	0x0000000e


	//----- nvinfo : EIATTR_FRAME_SIZE
	.align		4
.L_1:
        /*000c*/ 	.byte	0x04, 0x11
        /*000e*/ 	.short	(.L_3 - .L_2)
	.align		4
.L_2:
        /*0010*/ 	.word	index@(_Z6countsPfS_Pi)
        /*0014*/ 	.word	0x00000000


	//----- nvinfo : EIATTR_MIN_STACK_SIZE
	.align		4
.L_3:
        /*0018*/ 	.byte	0x04, 0x12
        /*001a*/ 	.short	(.L_5 - .L_4)
	.align		4
.L_4:
        /*001c*/ 	.word	index@(_Z6countsPfS_Pi)
        /*0020*/ 	.word	0x00000000
.L_5:


//--------------------- .nv.compat                --------------------------
	.section	.nv.compat,"",@"SHT_CUDA_COMPAT_INFO"
	.align	4
        /*0000*/ 	.byte	0x02, 0x09, 0x00, 0x00, 0x02, 0x02, 0x01, 0x00, 0x02, 0x05, 0x05, 0x00, 0x03, 0x07, 0x01, 0x01
        /*0010*/ 	.byte	0x02, 0x03, 0x00, 0x00, 0x02, 0x06, 0x01, 0x00, 0x04, 0x0b, 0x08, 0x00, 0x01, 0x00, 0x00, 0x00
        /*0020*/ 	.byte	0x00, 0x00, 0x00, 0x00


//--------------------- .nv.info._Z6countsPfS_Pi  --------------------------
	.section	.nv.info._Z6countsPfS_Pi,"",@"SHT_CUDA_INFO"
	.sectionflags	@""
	.align	4


	//----- nvinfo : EIATTR_CUDA_API_VERSION
	.align		4
        /*0000*/ 	.byte	0x04, 0x37
        /*0002*/ 	.short	(.L_7 - .L_6)
.L_6:
        /*0004*/ 	.word	0x00000082


	//----- nvinfo : EIATTR_KPARAM_INFO
	.align		4
.L_7:
        /*0008*/ 	.byte	0x04, 0x17
        /*000a*/ 	.short	(.L_9 - .L_8)
.L_8:
        /*000c*/ 	.word	0x00000000
        /*0010*/ 	.short	0x0002
        /*0012*/ 	.short	0x0010
        /*0014*/ 	.byte	0x00, 0xf5, 0x21, 0x00


	//----- nvinfo : EIATTR_KPARAM_INFO
	.align		4
.L_9:
        /*0018*/ 	.byte	0x04, 0x17
        /*001a*/ 	.short	(.L_11 - .L_10)
.L_10:
        /*001c*/ 	.word	0x00000000
        /*0020*/ 	.short	0x0001
        /*0022*/ 	.short	0x0008
        /*0024*/ 	.byte	0x00, 0xf5, 0x21, 0x00


	//----- nvinfo : EIATTR_KPARAM_INFO
	.align		4
.L_11:
        /*0028*/ 	.byte	0x04, 0x17
        /*002a*/ 	.short	(.L_13 - .L_12)
.L_12:
        /*002c*/ 	.word	0x00000000
        /*0030*/ 	.short	0x0000
        /*0032*/ 	.short	0x0000
        /*0034*/ 	.byte	0x00, 0xf5, 0x21, 0x00


	//----- nvinfo : EIATTR_SPARSE_MMA_MASK
	.align		4
.L_13:
        /*0038*/ 	.byte	0x03, 0x50
        /*003a*/ 	.short	0x0000


	//----- nvinfo : EIATTR_MAXREG_COUNT
	.align		4
        /*003c*/ 	.byte	0x03, 0x1b
        /*003e*/ 	.short	0x00ff


	//----- nvinfo : EIATTR_MERCURY_ISA_VERSION
	.align		4
        /*0040*/ 	.byte	0x03, 0x5f
        /*0042*/ 	.short	0x0101


	//----- nvinfo : EIATTR_VRC_CTA_INIT_COUNT
	.align		4
        /*0044*/ 	.byte	0x02, 0x4a
	.zero		1
	.zero		1


	//----- nvinfo : EIATTR_EXIT_INSTR_OFFSETS
	.align		4
        /*0048*/ 	.byte	0x04, 0x1c
        /*004a*/ 	.short	(.L_15 - .L_14)


	//   ....[0]....
.L_14:
        /*004c*/ 	.word	0x00000060


	//   ....[1]....
        /*0050*/ 	.word	0x00000150


	//   ....[2]....
        /*0054*/ 	.word	0x00000190


	//----- nvinfo : EIATTR_CBANK_PARAM_SIZE
	.align		4
.L_15:
        /*0058*/ 	.byte	0x03, 0x19
        /*005a*/ 	.short	0x0018


	//----- nvinfo : EIATTR_PARAM_CBANK
	.align		4
        /*005c*/ 	.byte	0x04, 0x0a
        /*005e*/ 	.short	(.L_17 - .L_16)
	.align		4
.L_16:
        /*0060*/ 	.word	index@(.nv.constant0._Z6countsPfS_Pi)
        /*0064*/ 	.short	0x0380
        /*0066*/ 	.short	0x0018


	//----- nvinfo : EIATTR_SW_WAR
	.align		4
.L_17:
        /*0068*/ 	.byte	0x04, 0x36
        /*006a*/ 	.short	(.L_19 - .L_18)
.L_18:
        /*006c*/ 	.word	0x00000008
.L_19:


//--------------------- .nv.callgraph             --------------------------
	.section	.nv.callgraph,"",@"SHT_CUDA_CALLGRAPH"
	.align	4
	.sectionentsize	8
	.align		4
        /*0000*/ 	.word	0x00000000
	.align		4
        /*0004*/ 	.word	0xffffffff
	.align		4
        /*0008*/ 	.word	0x00000000
	.align		4
        /*000c*/ 	.word	0xfffffffe
	.align		4
        /*0010*/ 	.word	0x00000000
	.align		4
        /*0014*/ 	.word	0xfffffffd
	.align		4
        /*0018*/ 	.word	0x00000000
	.align		4
        /*001c*/ 	.word	0xfffffffc


//--------------------- .text._Z6countsPfS_Pi     --------------------------
	.section	.text._Z6countsPfS_Pi,"ax",@progbits
	.align	128
        .global         _Z6countsPfS_Pi
        .type           _Z6countsPfS_Pi,@function
        .size           _Z6countsPfS_Pi,(.L_x_1 - _Z6countsPfS_Pi)
        .other          _Z6countsPfS_Pi,@"STO_CUDA_ENTRY STV_DEFAULT"
_Z6countsPfS_Pi:
.text._Z6countsPfS_Pi:
[----:B------:R-:W-:Y:S01]  /*0000*/  LDC R1, c[0x0][0x37c] ;  /* 0x0000df00ff017b82 */ /* 0x000fe20000000800 */
[----:B------:R-:W0:Y:S07]  /*0010*/  S2R R0, SR_TID.X ;  /* 0x0000000000007919 */ /* 0x000e2e0000002100 */
[----:B------:R-:W0:Y:S08]  /*0020*/  S2UR UR4, SR_CTAID.X ;  /* 0x00000000000479c3 */ /* 0x000e300000002500 */
[----:B------:R-:W0:Y:S02]  /*0030*/  LDC R9, c[0x0][0x360] ;  /* 0x0000d800ff097b82 */ /* 0x000e240000000800 */
[----:B0-----:R-:W-:-:S05]  /*0040*/  IMAD R9, R9, UR4, R0 ;  /* 0x0000000409097c24 */ /* 0x001fca000f8e0200 */
[----:B------:R-:W-:-:S13]  /*0050*/  ISETP.GT.AND P0, PT, R9, 0xf423f, PT ;  /* 0x000f423f0900780c */ /* 0x000fda0003f04270 */
[----:B------:R-:W-:Y:S05]  /*0060*/  @P0 EXIT ;  /* 0x000000000000094d */ /* 0x000fea0003800000 */
[----:B------:R-:W0:Y:S01]  /*0070*/  LDC.64 R4, c[0x0][0x388] ;  /* 0x0000e200ff047b82 */ /* 0x000e220000000a00 */
[----:B------:R-:W1:Y:S07]  /*0080*/  LDCU.64 UR4, c[0x0][0x358] ;  /* 0x00006b00ff0477ac */ /* 0x000e6e0008000a00 */
[----:B------:R-:W2:Y:S01]  /*0090*/  LDC.64 R2, c[0x0][0x380] ;  /* 0x0000e000ff027b82 */ /* 0x000ea20000000a00 */
[----:B0-----:R-:W-:-:S06]  /*00a0*/  IMAD.WIDE R4, R9, 0x4, R4 ;  /* 0x0000000409047825 */ /* 0x001fcc00078e0204 */
[----:B-1----:R-:W3:Y:S01]  /*00b0*/  LDG.E R4, desc[UR4][R4.64] ;  /* 0x0000000404047981 */ /* 0x002ee2000c1e1900 */
[----:B--2---:R-:W-:-:S06]  /*00c0*/  IMAD.WIDE R2, R9, 0x4, R2 ;  /* 0x0000000409027825 */ /* 0x004fcc00078e0202 */
[----:B------:R-:W2:Y:S01]  /*00d0*/  LDG.E R2, desc[UR4][R2.64] ;  /* 0x0000000402027981 */ /* 0x000ea2000c1e1900 */
[----:B---3--:R-:W-:-:S04]  /*00e0*/  FMUL R7, R4, R4 ;  /* 0x0000000404077220 */ /* 0x008fc80000400000 */
[----:B--2---:R-:W-:-:S05]  /*00f0*/  FFMA R7, R2, R2, R7 ;  /* 0x0000000202077223 */ /* 0x004fca0000000007 */
[----:B------:R-:W-:-:S13]  /*0100*/  FSETP.GTU.AND P0, PT, R7, 1, PT ;  /* 0x3f8000000700780b */ /* 0x000fda0003f0c000 */
[----:B------:R-:W0:Y:S01]  /*0110*/  @!P0 LDC.64 R6, c[0x0][0x390] ;  /* 0x0000e400ff068b82 */ /* 0x000e220000000a00 */
[----:B------:R-:W-:Y:S01]  /*0120*/  @!P0 MOV R11, 0x1 ;  /* 0x00000001000b8802 */ /* 0x000fe20000000f00 */
[----:B0-----:R-:W-:-:S05]  /*0130*/  @!P0 IMAD.WIDE R6, R9, 0x4, R6 ;  /* 0x0000000409068825 */ /* 0x001fca00078e0206 */
[----:B------:R0:W-:Y:S01]  /*0140*/  @!P0 STG.E desc[UR4][R6.64], R11 ;  /* 0x0000000b06008986 */ /* 0x0001e2000c101904 */
[----:B------:R-:W-:Y:S05]  /*0150*/  @!P0 EXIT ;  /* 0x000000000000894d */ /* 0x000fea0003800000 */
[----:B------:R-:W1:Y:S02]  /*0160*/  LDC.64 R2, c[0x0][0x390] ;  /* 0x0000e400ff027b82 */ /* 0x000e640000000a00 */
[----:B-1----:R-:W-:-:S05]  /*0170*/  IMAD.WIDE R2, R9, 0x4, R2 ;  /* 0x0000000409027825 */ /* 0x002fca00078e0202 */
[----:B------:R-:W-:Y:S01]  /*0180*/  STG.E desc[UR4][R2.64], RZ ;  /* 0x000000ff02007986 */ /* 0x000fe2000c101904 */
[----:B------:R-:W-:Y:S05]  /*0190*/  EXIT ;  /* 0x000000000000794d */ /* 0x000fea0003800000 */
.L_x_0:
[----:B------:R-:W-:-:S00]  /*01a0*/  BRA `(.L_x_0) ;  /* 0xfffffffc00fc7947 */ /* 0x000fc0000383ffff */
[----:B------:R-:W-:-:S00]  /*01b0*/  NOP ;  /* 0x0000000000007918 */ /* 0x000fc00000000000 */
        /* <DEDUP_REMOVED lines=12> */
.L_x_1:


//--------------------- .nv.shared.reserved.0     --------------------------
	.section	.nv.shared.reserved.0,"aw",@nobits
	.weak		__nv_reservedSMEM_offset_0_alias
	.size		__nv_reservedSMEM_offset_0_alias, 0, 64
	.other		__nv_reservedSMEM_offset_0_alias,@"STO_CUDA_RESERVED_SHARED STV_DEFAULT"
__nv_reservedSMEM_offset_0_alias:
	.zero		0
	.zero		64


//--------------------- .nv.constant0._Z6countsPfS_Pi --------------------------
	.section	.nv.constant0._Z6countsPfS_Pi,"a",@progbits
	.sectionflags	@""
	.align	4
.nv.constant0._Z6countsPfS_Pi:
	.zero		920


//--------------------- SYMBOLS --------------------------

	.type		.nv.reservedSmem.offset0,@object
	.size		.nv.reservedSmem.offset0,0x4
